//
// Generated by NVIDIA NVVM Compiler
//
// Compiler Build ID: CL-36424714
// Cuda compilation tools, release 13.0, V13.0.88
// Based on NVVM 20.0.0
//

.version 9.0
.target sm_100
.address_size 64

	// .globl	_Z8AdditionPhS_S_

.visible .entry _Z8AdditionPhS_S_(
	.param .u64 .ptr .align 1 _Z8AdditionPhS_S__param_0,
	.param .u64 .ptr .align 1 _Z8AdditionPhS_S__param_1,
	.param .u64 .ptr .align 1 _Z8AdditionPhS_S__param_2
)
{
	.reg .pred 	%p<2>;
	.reg .b16 	%rs<4>;
	.reg .b32 	%r<13>;
	.reg .b64 	%rd<11>;

	ld.param.u64 	%rd1, [_Z8AdditionPhS_S__param_0];
	ld.param.u64 	%rd2, [_Z8AdditionPhS_S__param_1];
	ld.param.u64 	%rd3, [_Z8AdditionPhS_S__param_2];
	mov.u32 	%r2, %tid.x;
	mov.u32 	%r3, %ntid.x;
	mov.u32 	%r4, %ctaid.x;
	mov.u32 	%r5, %nctaid.x;
	mov.u32 	%r6, %ctaid.y;
	mov.u32 	%r7, %ntid.y;
	mov.u32 	%r8, %nctaid.y;
	mov.u32 	%r9, %ctaid.z;
	mul.lo.s32 	%r10, %r8, %r7;
	mad.lo.s32 	%r11, %r10, %r9, %r6;
	mad.lo.s32 	%r12, %r11, %r5, %r4;
	mad.lo.s32 	%r1, %r12, %r3, %r2;
	setp.gt.u32 	%p1, %r1, 999999999;
	@%p1 bra 	$L__BB0_2;
	cvta.to.global.u64 	%rd4, %rd1;
	cvta.to.global.u64 	%rd5, %rd2;
	cvta.to.global.u64 	%rd6, %rd3;
	cvt.u64.u32 	%rd7, %r1;
	add.s64 	%rd8, %rd4, %rd7;
	ld.global.u8 	%rs1, [%rd8];
	add.s64 	%rd9, %rd5, %rd7;
	ld.global.u8 	%rs2, [%rd9];
	mul.lo.s16 	%rs3, %rs2, %rs1;
	add.s64 	%rd10, %rd6, %rd7;
	st.global.u8 	[%rd10], %rs3;
$L__BB0_2:
	ret;

}


// ===== COMPILED SASS (sm_100) =====

	.target	sm_100

	.elftype	@"ET_EXEC"


//--------------------- .note.nv.tkinfo           --------------------------
	.section	.note.nv.tkinfo,"",@"SHT_NOTE"
	.sectionflags	@"SHF_NOTE_NV_TKINFO"
	.tkinfo
        /*0018*/ 	.word	0x00000002
        /*0030*/ 	.string	""
        /*0030*/ 	.string	"ptxas"
        /*0030*/ 	.string	"Cuda compilation tools, release 13.0, V13.0.88"
        /*0030*/ 	.string	"Build cuda_13.0.r13.0/compiler.36424714_0"
        /*0030*/ 	.string	"-arch sm_100 -m 64 "



//--------------------- .note.nv.cuinfo           --------------------------
	.section	.note.nv.cuinfo,"",@"SHT_NOTE"
	.sectionflags	@"SHF_NOTE_NV_CUINFO"
        /*0018*/ 	.short	0x0002
        /*001a*/ 	.short	0x0064
        /*001c*/ 	.short	0x0082
	.zero		2


//--------------------- .nv.info                  --------------------------
	.section	.nv.info,"",@"SHT_CUDA_INFO"
	.align	4


	//----- nvinfo : EIATTR_REGCOUNT
	.align		4
        /*0000*/ 	.byte	0x04, 0x2f
        /*0002*/ 	.short	(.L_1 - .L_0)
	.align		4
.L_0:
        /*0004*/ 	.word	index@(_Z8AdditionPhS_S_)
        /*0008*/ 	.word	0x0000000c


	//----- nvinfo : EIATTR_FRAME_SIZE
	.align		4
.L_1:
        /*000c*/ 	.byte	0x04, 0x11
        /*000e*/ 	.short	(.L_3 - .L_2)
	.align		4
.L_2:
        /*0010*/ 	.word	index@(_Z8AdditionPhS_S_)
        /*0014*/ 	.word	0x00000000


	//----- nvinfo : EIATTR_MIN_STACK_SIZE
	.align		4
.L_3:
        /*0018*/ 	.byte	0x04, 0x12
        /*001a*/ 	.short	(.L_5 - .L_4)
	.align		4
.L_4:
        /*001c*/ 	.word	index@(_Z8AdditionPhS_S_)
        /*0020*/ 	.word	0x00000000
.L_5:


//--------------------- .nv.compat                --------------------------
	.section	.nv.compat,"",@"SHT_CUDA_COMPAT_INFO"
	.align	4
        /*0000*/ 	.byte	0x02, 0x09, 0x00, 0x00, 0x02, 0x02, 0x01, 0x00, 0x02, 0x05, 0x05, 0x00, 0x03, 0x07, 0x01, 0x01
        /*0010*/ 	.byte	0x02, 0x03, 0x00, 0x00, 0x02, 0x06, 0x01, 0x00, 0x04, 0x0b, 0x08, 0x00, 0x09, 0x00, 0x00, 0x00
        /*0020*/ 	.byte	0x00, 0x00, 0x00, 0x00


//--------------------- .nv.info._Z8AdditionPhS_S_ --------------------------
	.section	.nv.info._Z8AdditionPhS_S_,"",@"SHT_CUDA_INFO"
	.sectionflags	@""
	.align	4


	//----- nvinfo : EIATTR_CUDA_API_VERSION
	.align		4
        /*0000*/ 	.byte	0x04, 0x37
        /*0002*/ 	.short	(.L_7 - .L_6)
.L_6:
        /*0004*/ 	.word	0x00000082


	//----- nvinfo : EIATTR_KPARAM_INFO
	.align		4
.L_7:
        /*0008*/ 	.byte	0x04, 0x17
        /*000a*/ 	.short	(.L_9 - .L_8)
.L_8:
        /*000c*/ 	.word	0x00000000
        /*0010*/ 	.short	0x0002
        /*0012*/ 	.short	0x0010
        /*0014*/ 	.byte	0x00, 0xf5, 0x21, 0x00


	//----- nvinfo : EIATTR_KPARAM_INFO
	.align		4
.L_9:
        /*0018*/ 	.byte	0x04, 0x17
        /*001a*/ 	.short	(.L_11 - .L_10)
.L_10:
        /*001c*/ 	.word	0x00000000
        /*0020*/ 	.short	0x0001
        /*0022*/ 	.short	0x0008
        /*0024*/ 	.byte	0x00, 0xf5, 0x21, 0x00


	//----- nvinfo : EIATTR_KPARAM_INFO
	.align		4
.L_11:
        /*0028*/ 	.byte	0x04, 0x17
        /*002a*/ 	.short	(.L_13 - .L_12)
.L_12:
        /*002c*/ 	.word	0x00000000
        /*0030*/ 	.short	0x0000
        /*0032*/ 	.short	0x0000
        /*0034*/ 	.byte	0x00, 0xf5, 0x21, 0x00


	//----- nvinfo : EIATTR_SPARSE_MMA_MASK
	.align		4
.L_13:
        /*0038*/ 	.byte	0x03, 0x50
        /*003a*/ 	.short	0x0000


	//----- nvinfo : EIATTR_MAXREG_COUNT
	.align		4
        /*003c*/ 	.byte	0x03, 0x1b
        /*003e*/ 	.short	0x00ff


	//----- nvinfo : EIATTR_MERCURY_ISA_VERSION
	.align		4
        /*0040*/ 	.byte	0x03, 0x5f
        /*0042*/ 	.short	0x0101


	//----- nvinfo : EIATTR_VRC_CTA_INIT_COUNT
	.align		4
        /*0044*/ 	.byte	0x02, 0x4a
	.zero		1
	.zero		1


	//----- nvinfo : EIATTR_EXIT_INSTR_OFFSETS
	.align		4
        /*0048*/ 	.byte	0x04, 0x1c
        /*004a*/ 	.short	(.L_15 - .L_14)


	//   ....[0]....
.L_14:
        /*004c*/ 	.word	0x000000e0


	//   ....[1]....
        /*0050*/ 	.word	0x000001c0


	//----- nvinfo : EIATTR_CBANK_PARAM_SIZE
	.align		4
.L_15:
        /*0054*/ 	.byte	0x03, 0x19
        /*0056*/ 	.short	0x0018


	//----- nvinfo : EIATTR_PARAM_CBANK
	.align		4
        /*0058*/ 	.byte	0x04, 0x0a
        /*005a*/ 	.short	(.L_17 - .L_16)
	.align		4
.L_16:
        /*005c*/ 	.word	index@(.nv.constant0._Z8AdditionPhS_S_)
        /*0060*/ 	.short	0x0380
        /*0062*/ 	.short	0x0018


	//----- nvinfo : EIATTR_SW_WAR
	.align		4
.L_17:
        /*0064*/ 	.byte	0x04, 0x36
        /*0066*/ 	.short	(.L_19 - .L_18)
.L_18:
        /*0068*/ 	.word	0x00000008
.L_19:


//--------------------- .nv.callgraph             --------------------------
	.section	.nv.callgraph,"",@"SHT_CUDA_CALLGRAPH"
	.align	4
	.sectionentsize	8
	.align		4
        /*0000*/ 	.word	0x00000000
	.align		4
        /*0004*/ 	.word	0xffffffff
	.align		4
        /*0008*/ 	.word	0x00000000
	.align		4
        /*000c*/ 	.word	0xfffffffe
	.align		4
        /*0010*/ 	.word	0x00000000
	.align		4
        /*0014*/ 	.word	0xfffffffd
	.align		4
        /*0018*/ 	.word	0x00000000
	.align		4
        /*001c*/ 	.word	0xfffffffc


//--------------------- .text._Z8AdditionPhS_S_   --------------------------
	.section	.text._Z8AdditionPhS_S_,"ax",@progbits
	.align	128
        .global         _Z8AdditionPhS_S_
        .type           _Z8AdditionPhS_S_,@function
        .size           _Z8AdditionPhS_S_,(.L_x_1 - _Z8AdditionPhS_S_)
        .other          _Z8AdditionPhS_S_,@"STO_CUDA_ENTRY STV_DEFAULT"
_Z8AdditionPhS_S_:
.text._Z8AdditionPhS_S_:
[----:B------:R-:W-:Y:S01]  /*0000*/  LDC R1, c[0x0][0x37c] ;  /* 0x0000df00ff017b82 */ /* 0x000fe20000000800 */
[----:B------:R-:W0:Y:S01]  /*0010*/  S2R R7, SR_CTAID.Y ;  /* 0x0000000000077919 */ /* 0x000e220000002600 */
[----:B------:R-:W1:Y:S06]  /*0020*/  LDCU UR4, c[0x0][0x360] ;  /* 0x00006c00ff0477ac */ /* 0x000e6c0008000800 */
[----:B------:R-:W2:Y:S01]  /*0030*/  LDC R5, c[0x0][0x370] ;  /* 0x0000dc00ff057b82 */ /* 0x000ea20000000800 */
[----:B------:R-:W0:Y:S01]  /*0040*/  S2R R2, SR_CTAID.Z ;  /* 0x0000000000027919 */ /* 0x000e220000002700 */
[----:B------:R-:W1:Y:S06]  /*0050*/  S2R R3, SR_TID.X ;  /* 0x0000000000037919 */ /* 0x000e6c0000002100 */
[----:B------:R-:W3:Y:S08]  /*0060*/  LDC R0, c[0x0][0x364] ;  /* 0x0000d900ff007b82 */ /* 0x000ef00000000800 */
[----:B------:R-:W3:Y:S08]  /*0070*/  LDC R9, c[0x0][0x374] ;  /* 0x0000dd00ff097b82 */ /* 0x000ef00000000800 */
[----:B------:R-:W2:Y:S01]  /*0080*/  S2UR UR5, SR_CTAID.X ;  /* 0x00000000000579c3 */ /* 0x000ea20000002500 */
[----:B---3--:R-:W-:-:S04]  /*0090*/  IMAD R0, R0, R9, RZ ;  /* 0x0000000900007224 */ /* 0x008fc800078e02ff */
[----:B0-----:R-:W-:-:S04]  /*00a0*/  IMAD R0, R0, R2, R7 ;  /* 0x0000000200007224 */ /* 0x001fc800078e0207 */
[----:B--2---:R-:W-:-:S04]  /*00b0*/  IMAD R0, R0, R5, UR5 ;  /* 0x0000000500007e24 */ /* 0x004fc8000f8e0205 */
[----:B-1----:R-:W-:-:S05]  /*00c0*/  IMAD R0, R0, UR4, R3 ;  /* 0x0000000400007c24 */ /* 0x002fca000f8e0203 */
[----:B------:R-:W-:-:S13]  /*00d0*/  ISETP.GT.U32.AND P0, PT, R0, 0x3b9ac9ff, PT ;  /* 0x3b9ac9ff0000780c */ /* 0x000fda0003f04070 */
[----:B------:R-:W-:Y:S05]  /*00e0*/  @P0 EXIT ;  /* 0x000000000000094d */ /* 0x000fea0003800000 */
[----:B------:R-:W0:Y:S01]  /*00f0*/  LDCU.128 UR8, c[0x0][0x380] ;  /* 0x00007000ff0877ac */ /* 0x000e220008000c00 */
[----:B------:R-:W1:Y:S01]  /*0100*/  LDCU.64 UR4, c[0x0][0x358] ;  /* 0x00006b00ff0477ac */ /* 0x000e620008000a00 */
[----:B------:R-:W2:Y:S01]  /*0110*/  LDCU.64 UR6, c[0x0][0x390] ;  /* 0x00007200ff0677ac */ /* 0x000ea20008000a00 */
[C---:B0-----:R-:W-:Y:S02]  /*0120*/  IADD3 R4, P1, PT, R0.reuse, UR10, RZ ;  /* 0x0000000a00047c10 */ /* 0x041fe4000ff3e0ff */
[----:B------:R-:W-:Y:S02]  /*0130*/  IADD3 R2, P0, PT, R0, UR8, RZ ;  /* 0x0000000800027c10 */ /* 0x000fe4000ff1e0ff */
[----:B------:R-:W-:Y:S02]  /*0140*/  IADD3.X R5, PT, PT, RZ, UR11, RZ, P1, !PT ;  /* 0x0000000bff057c10 */ /* 0x000fe40008ffe4ff */
[----:B------:R-:W-:-:S04]  /*0150*/  IADD3.X R3, PT, PT, RZ, UR9, RZ, P0, !PT ;  /* 0x00000009ff037c10 */ /* 0x000fc800087fe4ff */
[----:B-1----:R-:W3:Y:S04]  /*0160*/  LDG.E.U8 R5, desc[UR4][R4.64] ;  /* 0x0000000404057981 */ /* 0x002ee8000c1e1100 */
[----:B------:R-:W3:Y:S01]  /*0170*/  LDG.E.U8 R2, desc[UR4][R2.64] ;  /* 0x0000000402027981 */ /* 0x000ee2000c1e1100 */
[----:B--2---:R-:W-:-:S04]  /*0180*/  IADD3 R6, P0, PT, R0, UR6, RZ ;  /* 0x0000000600067c10 */ /* 0x004fc8000ff1e0ff */
[----:B------:R-:W-:Y:S01]  /*0190*/  IADD3.X R7, PT, PT, RZ, UR7, RZ, P0, !PT ;  /* 0x00000007ff077c10 */ /* 0x000fe200087fe4ff */
[----:B---3--:R-:W-:-:S05]  /*01a0*/  IMAD R9, R2, R5, RZ ;  /* 0x0000000502097224 */ /* 0x008fca00078e02ff */
[----:B------:R-:W-:Y:S01]  /*01b0*/  STG.E.U8 desc[UR4][R6.64], R9 ;  /* 0x0000000906007986 */ /* 0x000fe2000c101104 */
[----:B------:R-:W-:Y:S05]  /*01c0*/  EXIT ;  /* 0x000000000000794d */ /* 0x000fea0003800000 */
.L_x_0:
[----:B------:R-:W-:-:S00]  /*01d0*/  BRA `(.L_x_0) ;  /* 0xfffffffc00fc7947 */ /* 0x000fc0000383ffff */
[----:B------:R-:W-:-:S00]  /*01e0*/  NOP ;  /* 0x0000000000007918 */ /* 0x000fc00000000000 */
        /* <DEDUP_REMOVED lines=9> */
.L_x_1:


//--------------------- .nv.shared.reserved.0     --------------------------
	.section	.nv.shared.reserved.0,"aw",@nobits
	.weak		__nv_reservedSMEM_offset_0_alias
	.size		__nv_reservedSMEM_offset_0_alias, 0, 64
	.other		__nv_reservedSMEM_offset_0_alias,@"STO_CUDA_RESERVED_SHARED STV_DEFAULT"
__nv_reservedSMEM_offset_0_alias:
	.zero		0
	.zero		64


//--------------------- .nv.constant0._Z8AdditionPhS_S_ --------------------------
	.section	.nv.constant0._Z8AdditionPhS_S_,"a",@progbits
	.sectionflags	@""
	.align	4
.nv.constant0._Z8AdditionPhS_S_:
	.zero		920


//--------------------- SYMBOLS --------------------------

	.type		.nv.reservedSmem.offset0,@object
	.size		.nv.reservedSmem.offset0,0x4
